//
// Generated by NVIDIA NVVM Compiler
//
// Compiler Build ID: CL-36424714
// Cuda compilation tools, release 13.0, V13.0.88
// Based on NVVM 20.0.0
//

.version 9.0
.target sm_100
.address_size 64

	// .globl	_Z14linear_layer_dPfS_S_S_ii

.visible .entry _Z14linear_layer_dPfS_S_S_ii(
	.param .u64 .ptr .align 1 _Z14linear_layer_dPfS_S_S_ii_param_0,
	.param .u64 .ptr .align 1 _Z14linear_layer_dPfS_S_S_ii_param_1,
	.param .u64 .ptr .align 1 _Z14linear_layer_dPfS_S_S_ii_param_2,
	.param .u64 .ptr .align 1 _Z14linear_layer_dPfS_S_S_ii_param_3,
	.param .u32 _Z14linear_layer_dPfS_S_S_ii_param_4,
	.param .u32 _Z14linear_layer_dPfS_S_S_ii_param_5
)
{
	.reg .pred 	%p<11>;
	.reg .b32 	%r<39>;
	.reg .b32 	%f<105>;
	.reg .b64 	%rd<35>;

	ld.param.u64 	%rd13, [_Z14linear_layer_dPfS_S_S_ii_param_0];
	ld.param.u64 	%rd11, [_Z14linear_layer_dPfS_S_S_ii_param_1];
	ld.param.u64 	%rd14, [_Z14linear_layer_dPfS_S_S_ii_param_2];
	ld.param.u64 	%rd12, [_Z14linear_layer_dPfS_S_S_ii_param_3];
	ld.param.u32 	%r23, [_Z14linear_layer_dPfS_S_S_ii_param_4];
	ld.param.u32 	%r24, [_Z14linear_layer_dPfS_S_S_ii_param_5];
	cvta.to.global.u64 	%rd1, %rd14;
	cvta.to.global.u64 	%rd2, %rd13;
	mov.u32 	%r25, %ctaid.x;
	mov.u32 	%r26, %ntid.x;
	mov.u32 	%r27, %tid.x;
	mad.lo.s32 	%r1, %r25, %r26, %r27;
	setp.ge.s32 	%p1, %r1, %r24;
	@%p1 bra 	$L__BB0_15;
	cvta.to.global.u64 	%rd15, %rd11;
	mul.wide.s32 	%rd16, %r1, 4;
	add.s64 	%rd3, %rd15, %rd16;
	mov.b32 	%r28, 0;
	st.global.u32 	[%rd3], %r28;
	setp.lt.s32 	%p2, %r23, 1;
	mov.f32 	%f104, 0f00000000;
	@%p2 bra 	$L__BB0_14;
	mul.lo.s32 	%r2, %r23, %r1;
	and.b32  	%r3, %r23, 15;
	setp.lt.u32 	%p3, %r23, 16;
	mov.b32 	%r35, 0;
	mov.f32 	%f104, 0f00000000;
	@%p3 bra 	$L__BB0_5;
	and.b32  	%r35, %r23, 2147483632;
	neg.s32 	%r33, %r35;
	add.s64 	%rd33, %rd2, 32;
	add.s64 	%rd5, %rd1, 32;
	mov.f32 	%f104, 0f00000000;
	mov.u32 	%r32, %r2;
$L__BB0_4:
	.pragma "nounroll";
	mul.wide.s32 	%rd17, %r32, 4;
	add.s64 	%rd18, %rd5, %rd17;
	ld.global.f32 	%f14, [%rd33+-32];
	ld.global.f32 	%f15, [%rd18+-32];
	fma.rn.f32 	%f16, %f14, %f15, %f104;
	st.global.f32 	[%rd3], %f16;
	ld.global.f32 	%f17, [%rd33+-28];
	ld.global.f32 	%f18, [%rd18+-28];
	fma.rn.f32 	%f19, %f17, %f18, %f16;
	st.global.f32 	[%rd3], %f19;
	ld.global.f32 	%f20, [%rd33+-24];
	ld.global.f32 	%f21, [%rd18+-24];
	fma.rn.f32 	%f22, %f20, %f21, %f19;
	st.global.f32 	[%rd3], %f22;
	ld.global.f32 	%f23, [%rd33+-20];
	ld.global.f32 	%f24, [%rd18+-20];
	fma.rn.f32 	%f25, %f23, %f24, %f22;
	st.global.f32 	[%rd3], %f25;
	ld.global.f32 	%f26, [%rd33+-16];
	ld.global.f32 	%f27, [%rd18+-16];
	fma.rn.f32 	%f28, %f26, %f27, %f25;
	st.global.f32 	[%rd3], %f28;
	ld.global.f32 	%f29, [%rd33+-12];
	ld.global.f32 	%f30, [%rd18+-12];
	fma.rn.f32 	%f31, %f29, %f30, %f28;
	st.global.f32 	[%rd3], %f31;
	ld.global.f32 	%f32, [%rd33+-8];
	ld.global.f32 	%f33, [%rd18+-8];
	fma.rn.f32 	%f34, %f32, %f33, %f31;
	st.global.f32 	[%rd3], %f34;
	ld.global.f32 	%f35, [%rd33+-4];
	ld.global.f32 	%f36, [%rd18+-4];
	fma.rn.f32 	%f37, %f35, %f36, %f34;
	st.global.f32 	[%rd3], %f37;
	ld.global.f32 	%f38, [%rd33];
	ld.global.f32 	%f39, [%rd18];
	fma.rn.f32 	%f40, %f38, %f39, %f37;
	st.global.f32 	[%rd3], %f40;
	ld.global.f32 	%f41, [%rd33+4];
	ld.global.f32 	%f42, [%rd18+4];
	fma.rn.f32 	%f43, %f41, %f42, %f40;
	st.global.f32 	[%rd3], %f43;
	ld.global.f32 	%f44, [%rd33+8];
	ld.global.f32 	%f45, [%rd18+8];
	fma.rn.f32 	%f46, %f44, %f45, %f43;
	st.global.f32 	[%rd3], %f46;
	ld.global.f32 	%f47, [%rd33+12];
	ld.global.f32 	%f48, [%rd18+12];
	fma.rn.f32 	%f49, %f47, %f48, %f46;
	st.global.f32 	[%rd3], %f49;
	ld.global.f32 	%f50, [%rd33+16];
	ld.global.f32 	%f51, [%rd18+16];
	fma.rn.f32 	%f52, %f50, %f51, %f49;
	st.global.f32 	[%rd3], %f52;
	ld.global.f32 	%f53, [%rd33+20];
	ld.global.f32 	%f54, [%rd18+20];
	fma.rn.f32 	%f55, %f53, %f54, %f52;
	st.global.f32 	[%rd3], %f55;
	ld.global.f32 	%f56, [%rd33+24];
	ld.global.f32 	%f57, [%rd18+24];
	fma.rn.f32 	%f58, %f56, %f57, %f55;
	st.global.f32 	[%rd3], %f58;
	ld.global.f32 	%f59, [%rd33+28];
	ld.global.f32 	%f60, [%rd18+28];
	fma.rn.f32 	%f104, %f59, %f60, %f58;
	st.global.f32 	[%rd3], %f104;
	add.s32 	%r33, %r33, 16;
	add.s64 	%rd33, %rd33, 64;
	add.s32 	%r32, %r32, 16;
	setp.ne.s32 	%p4, %r33, 0;
	@%p4 bra 	$L__BB0_4;
$L__BB0_5:
	setp.eq.s32 	%p5, %r3, 0;
	@%p5 bra 	$L__BB0_14;
	and.b32  	%r11, %r23, 7;
	setp.lt.u32 	%p6, %r3, 8;
	@%p6 bra 	$L__BB0_8;
	mul.wide.u32 	%rd19, %r35, 4;
	add.s64 	%rd20, %rd2, %rd19;
	ld.global.f32 	%f61, [%rd20];
	add.s32 	%r30, %r35, %r2;
	mul.wide.s32 	%rd21, %r30, 4;
	add.s64 	%rd22, %rd1, %rd21;
	ld.global.f32 	%f62, [%rd22];
	fma.rn.f32 	%f63, %f61, %f62, %f104;
	st.global.f32 	[%rd3], %f63;
	ld.global.f32 	%f64, [%rd20+4];
	ld.global.f32 	%f65, [%rd22+4];
	fma.rn.f32 	%f66, %f64, %f65, %f63;
	st.global.f32 	[%rd3], %f66;
	ld.global.f32 	%f67, [%rd20+8];
	ld.global.f32 	%f68, [%rd22+8];
	fma.rn.f32 	%f69, %f67, %f68, %f66;
	st.global.f32 	[%rd3], %f69;
	ld.global.f32 	%f70, [%rd20+12];
	ld.global.f32 	%f71, [%rd22+12];
	fma.rn.f32 	%f72, %f70, %f71, %f69;
	st.global.f32 	[%rd3], %f72;
	ld.global.f32 	%f73, [%rd20+16];
	ld.global.f32 	%f74, [%rd22+16];
	fma.rn.f32 	%f75, %f73, %f74, %f72;
	st.global.f32 	[%rd3], %f75;
	ld.global.f32 	%f76, [%rd20+20];
	ld.global.f32 	%f77, [%rd22+20];
	fma.rn.f32 	%f78, %f76, %f77, %f75;
	st.global.f32 	[%rd3], %f78;
	ld.global.f32 	%f79, [%rd20+24];
	ld.global.f32 	%f80, [%rd22+24];
	fma.rn.f32 	%f81, %f79, %f80, %f78;
	st.global.f32 	[%rd3], %f81;
	ld.global.f32 	%f82, [%rd20+28];
	ld.global.f32 	%f83, [%rd22+28];
	fma.rn.f32 	%f104, %f82, %f83, %f81;
	st.global.f32 	[%rd3], %f104;
	add.s32 	%r35, %r35, 8;
$L__BB0_8:
	setp.eq.s32 	%p7, %r11, 0;
	@%p7 bra 	$L__BB0_14;
	and.b32  	%r14, %r23, 3;
	setp.lt.u32 	%p8, %r11, 4;
	@%p8 bra 	$L__BB0_11;
	mul.wide.u32 	%rd23, %r35, 4;
	add.s64 	%rd24, %rd2, %rd23;
	ld.global.f32 	%f84, [%rd24];
	add.s32 	%r31, %r35, %r2;
	mul.wide.s32 	%rd25, %r31, 4;
	add.s64 	%rd26, %rd1, %rd25;
	ld.global.f32 	%f85, [%rd26];
	fma.rn.f32 	%f86, %f84, %f85, %f104;
	st.global.f32 	[%rd3], %f86;
	ld.global.f32 	%f87, [%rd24+4];
	ld.global.f32 	%f88, [%rd26+4];
	fma.rn.f32 	%f89, %f87, %f88, %f86;
	st.global.f32 	[%rd3], %f89;
	ld.global.f32 	%f90, [%rd24+8];
	ld.global.f32 	%f91, [%rd26+8];
	fma.rn.f32 	%f92, %f90, %f91, %f89;
	st.global.f32 	[%rd3], %f92;
	ld.global.f32 	%f93, [%rd24+12];
	ld.global.f32 	%f94, [%rd26+12];
	fma.rn.f32 	%f104, %f93, %f94, %f92;
	st.global.f32 	[%rd3], %f104;
	add.s32 	%r35, %r35, 4;
$L__BB0_11:
	setp.eq.s32 	%p9, %r14, 0;
	@%p9 bra 	$L__BB0_14;
	add.s32 	%r38, %r35, %r2;
	mul.wide.u32 	%rd27, %r35, 4;
	add.s64 	%rd34, %rd2, %rd27;
	neg.s32 	%r37, %r14;
$L__BB0_13:
	.pragma "nounroll";
	mul.wide.s32 	%rd28, %r38, 4;
	add.s64 	%rd29, %rd1, %rd28;
	ld.global.f32 	%f95, [%rd34];
	ld.global.f32 	%f96, [%rd29];
	fma.rn.f32 	%f104, %f95, %f96, %f104;
	st.global.f32 	[%rd3], %f104;
	add.s32 	%r38, %r38, 1;
	add.s64 	%rd34, %rd34, 4;
	add.s32 	%r37, %r37, 1;
	setp.ne.s32 	%p10, %r37, 0;
	@%p10 bra 	$L__BB0_13;
$L__BB0_14:
	cvta.to.global.u64 	%rd30, %rd12;
	add.s64 	%rd32, %rd30, %rd16;
	ld.global.f32 	%f97, [%rd32];
	add.f32 	%f98, %f97, %f104;
	st.global.f32 	[%rd3], %f98;
$L__BB0_15:
	ret;

}


// ===== COMPILED SASS (sm_100) =====

	.target	sm_100

	.elftype	@"ET_EXEC"


//--------------------- .note.nv.tkinfo           --------------------------
	.section	.note.nv.tkinfo,"",@"SHT_NOTE"
	.sectionflags	@"SHF_NOTE_NV_TKINFO"
	.tkinfo
        /*0018*/ 	.word	0x00000002
        /*0030*/ 	.string	""
        /*0030*/ 	.string	"ptxas"
        /*0030*/ 	.string	"Cuda compilation tools, release 13.0, V13.0.88"
        /*0030*/ 	.string	"Build cuda_13.0.r13.0/compiler.36424714_0"
        /*0030*/ 	.string	"-arch sm_100 -m 64 "



//--------------------- .note.nv.cuinfo           --------------------------
	.section	.note.nv.cuinfo,"",@"SHT_NOTE"
	.sectionflags	@"SHF_NOTE_NV_CUINFO"
        /*0018*/ 	.short	0x0002
        /*001a*/ 	.short	0x0064
        /*001c*/ 	.short	0x0082
	.zero		2


//--------------------- .nv.info                  --------------------------
	.section	.nv.info,"",@"SHT_CUDA_INFO"
	.align	4


	//----- nvinfo : EIATTR_REGCOUNT
	.align		4
        /*0000*/ 	.byte	0x04, 0x2f
        /*0002*/ 	.short	(.L_1 - .L_0)
	.align		4
.L_0:
        /*0004*/ 	.word	index@(_Z14linear_layer_dPfS_S_S_ii)
        /*0008*/ 	.word	0x00000014


	//----- nvinfo : EIATTR_FRAME_SIZE
	.align		4
.L_1:
        /*000c*/ 	.byte	0x04, 0x11
        /*000e*/ 	.short	(.L_3 - .L_2)
	.align		4
.L_2:
        /*0010*/ 	.word	index@(_Z14linear_layer_dPfS_S_S_ii)
        /*0014*/ 	.word	0x00000000


	//----- nvinfo : EIATTR_MIN_STACK_SIZE
	.align		4
.L_3:
        /*0018*/ 	.byte	0x04, 0x12
        /*001a*/ 	.short	(.L_5 - .L_4)
	.align		4
.L_4:
        /*001c*/ 	.word	index@(_Z14linear_layer_dPfS_S_S_ii)
        /*0020*/ 	.word	0x00000000
.L_5:


//--------------------- .nv.compat                --------------------------
	.section	.nv.compat,"",@"SHT_CUDA_COMPAT_INFO"
	.align	4
        /*0000*/ 	.byte	0x02, 0x09, 0x00, 0x00, 0x02, 0x02, 0x01, 0x00, 0x02, 0x05, 0x05, 0x00, 0x03, 0x07, 0x01, 0x01
        /*0010*/ 	.byte	0x02, 0x03, 0x00, 0x00, 0x02, 0x06, 0x01, 0x00, 0x04, 0x0b, 0x08, 0x00, 0x09, 0x00, 0x00, 0x00
        /*0020*/ 	.byte	0x00, 0x00, 0x00, 0x00


//--------------------- .nv.info._Z14linear_layer_dPfS_S_S_ii --------------------------
	.section	.nv.info._Z14linear_layer_dPfS_S_S_ii,"",@"SHT_CUDA_INFO"
	.sectionflags	@""
	.align	4


	//----- nvinfo : EIATTR_CUDA_API_VERSION
	.align		4
        /*0000*/ 	.byte	0x04, 0x37
        /*0002*/ 	.short	(.L_7 - .L_6)
.L_6:
        /*0004*/ 	.word	0x00000082


	//----- nvinfo : EIATTR_KPARAM_INFO
	.align		4
.L_7:
        /*0008*/ 	.byte	0x04, 0x17
        /*000a*/ 	.short	(.L_9 - .L_8)
.L_8:
        /*000c*/ 	.word	0x00000000
        /*0010*/ 	.short	0x0005
        /*0012*/ 	.short	0x0024
        /*0014*/ 	.byte	0x00, 0xf0, 0x11, 0x00


	//----- nvinfo : EIATTR_KPARAM_INFO
	.align		4
.L_9:
        /*0018*/ 	.byte	0x04, 0x17
        /*001a*/ 	.short	(.L_11 - .L_10)
.L_10:
        /*001c*/ 	.word	0x00000000
        /*0020*/ 	.short	0x0004
        /*0022*/ 	.short	0x0020
        /*0024*/ 	.byte	0x00, 0xf0, 0x11, 0x00


	//----- nvinfo : EIATTR_KPARAM_INFO
	.align		4
.L_11:
        /*0028*/ 	.byte	0x04, 0x17
        /*002a*/ 	.short	(.L_13 - .L_12)
.L_12:
        /*002c*/ 	.word	0x00000000
        /*0030*/ 	.short	0x0003
        /*0032*/ 	.short	0x0018
        /*0034*/ 	.byte	0x00, 0xf5, 0x21, 0x00


	//----- nvinfo : EIATTR_KPARAM_INFO
	.align		4
.L_13:
        /*0038*/ 	.byte	0x04, 0x17
        /*003a*/ 	.short	(.L_15 - .L_14)
.L_14:
        /*003c*/ 	.word	0x00000000
        /*0040*/ 	.short	0x0002
        /*0042*/ 	.short	0x0010
        /*0044*/ 	.byte	0x00, 0xf5, 0x21, 0x00


	//----- nvinfo : EIATTR_KPARAM_INFO
	.align		4
.L_15:
        /*0048*/ 	.byte	0x04, 0x17
        /*004a*/ 	.short	(.L_17 - .L_16)
.L_16:
        /*004c*/ 	.word	0x00000000
        /*0050*/ 	.short	0x0001
        /*0052*/ 	.short	0x0008
        /*0054*/ 	.byte	0x00, 0xf5, 0x21, 0x00


	//----- nvinfo : EIATTR_KPARAM_INFO
	.align		4
.L_17:
        /*0058*/ 	.byte	0x04, 0x17
        /*005a*/ 	.short	(.L_19 - .L_18)
.L_18:
        /*005c*/ 	.word	0x00000000
        /*0060*/ 	.short	0x0000
        /*0062*/ 	.short	0x0000
        /*0064*/ 	.byte	0x00, 0xf5, 0x21, 0x00


	//----- nvinfo : EIATTR_SPARSE_MMA_MASK
	.align		4
.L_19:
        /*0068*/ 	.byte	0x03, 0x50
        /*006a*/ 	.short	0x0000


	//----- nvinfo : EIATTR_MAXREG_COUNT
	.align		4
        /*006c*/ 	.byte	0x03, 0x1b
        /*006e*/ 	.short	0x00ff


	//----- nvinfo : EIATTR_MERCURY_ISA_VERSION
	.align		4
        /*0070*/ 	.byte	0x03, 0x5f
        /*0072*/ 	.short	0x0101


	//----- nvinfo : EIATTR_VRC_CTA_INIT_COUNT
	.align		4
        /*0074*/ 	.byte	0x02, 0x4a
	.zero		1
	.zero		1


	//----- nvinfo : EIATTR_EXIT_INSTR_OFFSETS
	.align		4
        /*0078*/ 	.byte	0x04, 0x1c
        /*007a*/ 	.short	(.L_21 - .L_20)


	//   ....[0]....
.L_20:
        /*007c*/ 	.word	0x00000070


	//   ....[1]....
        /*0080*/ 	.word	0x00000ca0


	//----- nvinfo : EIATTR_CBANK_PARAM_SIZE
	.align		4
.L_21:
        /*0084*/ 	.byte	0x03, 0x19
        /*0086*/ 	.short	0x0028


	//----- nvinfo : EIATTR_PARAM_CBANK
	.align		4
        /*0088*/ 	.byte	0x04, 0x0a
        /*008a*/ 	.short	(.L_23 - .L_22)
	.align		4
.L_22:
        /*008c*/ 	.word	index@(.nv.constant0._Z14linear_layer_dPfS_S_S_ii)
        /*0090*/ 	.short	0x0380
        /*0092*/ 	.short	0x0028


	//----- nvinfo : EIATTR_SW_WAR
	.align		4
.L_23:
        /*0094*/ 	.byte	0x04, 0x36
        /*0096*/ 	.short	(.L_25 - .L_24)
.L_24:
        /*0098*/ 	.word	0x00000008
.L_25:


//--------------------- .nv.callgraph             --------------------------
	.section	.nv.callgraph,"",@"SHT_CUDA_CALLGRAPH"
	.align	4
	.sectionentsize	8
	.align		4
        /*0000*/ 	.word	0x00000000
	.align		4
        /*0004*/ 	.word	0xffffffff
	.align		4
        /*0008*/ 	.word	0x00000000
	.align		4
        /*000c*/ 	.word	0xfffffffe
	.align		4
        /*0010*/ 	.word	0x00000000
	.align		4
        /*0014*/ 	.word	0xfffffffd
	.align		4
        /*0018*/ 	.word	0x00000000
	.align		4
        /*001c*/ 	.word	0xfffffffc


//--------------------- .text._Z14linear_layer_dPfS_S_S_ii --------------------------
	.section	.text._Z14linear_layer_dPfS_S_S_ii,"ax",@progbits
	.align	128
        .global         _Z14linear_layer_dPfS_S_S_ii
        .type           _Z14linear_layer_dPfS_S_S_ii,@function
        .size           _Z14linear_layer_dPfS_S_S_ii,(.L_x_7 - _Z14linear_layer_dPfS_S_S_ii)
        .other          _Z14linear_layer_dPfS_S_S_ii,@"STO_CUDA_ENTRY STV_DEFAULT"
_Z14linear_layer_dPfS_S_S_ii:
.text._Z14linear_layer_dPfS_S_S_ii:
[----:B------:R-:W-:Y:S01]  /*0000*/  LDC R1, c[0x0][0x37c] ;  /* 0x0000df00ff017b82 */ /* 0x000fe20000000800 */
[----:B------:R-:W0:Y:S07]  /*0010*/  S2R R3, SR_TID.X ;  /* 0x0000000000037919 */ /* 0x000e2e0000002100 */
[----:B------:R-:W0:Y:S01]  /*0020*/  S2UR UR4, SR_CTAID.X ;  /* 0x00000000000479c3 */ /* 0x000e220000002500 */
[----:B------:R-:W1:Y:S07]  /*0030*/  LDCU UR5, c[0x0][0x3a4] ;  /* 0x00007480ff0577ac */ /* 0x000e6e0008000800 */
[----:B------:R-:W0:Y:S02]  /*0040*/  LDC R0, c[0x0][0x360] ;  /* 0x0000d800ff007b82 */ /* 0x000e240000000800 */
[----:B0-----:R-:W-:-:S05]  /*0050*/  IMAD R0, R0, UR4, R3 ;  /* 0x0000000400007c24 */ /* 0x001fca000f8e0203 */
[----:B-1----:R-:W-:-:S13]  /*0060*/  ISETP.GE.AND P0, PT, R0, UR5, PT ;  /* 0x0000000500007c0c */ /* 0x002fda000bf06270 */
[----:B------:R-:W-:Y:S05]  /*0070*/  @P0 EXIT ;  /* 0x000000000000094d */ /* 0x000fea0003800000 */
[----:B------:R-:W0:Y:S01]  /*0080*/  LDC.64 R2, c[0x0][0x388] ;  /* 0x0000e200ff027b82 */ /* 0x000e220000000a00 */
[----:B------:R-:W1:Y:S01]  /*0090*/  LDCU.64 UR12, c[0x0][0x358] ;  /* 0x00006b00ff0c77ac */ /* 0x000e620008000a00 */
[----:B------:R-:W-:Y:S01]  /*00a0*/  HFMA2 R5, -RZ, RZ, 0, 0 ;  /* 0x00000000ff057431 */ /* 0x000fe200000001ff */
[----:B------:R-:W2:Y:S02]  /*00b0*/  LDCU UR8, c[0x0][0x3a0] ;  /* 0x00007400ff0877ac */ /* 0x000ea40008000800 */
[----:B--2---:R-:W-:Y:S01]  /*00c0*/  UISETP.GE.AND UP0, UPT, UR8, 0x1, UPT ;  /* 0x000000010800788c */ /* 0x004fe2000bf06270 */
[----:B0-----:R-:W-:-:S05]  /*00d0*/  IMAD.WIDE R2, R0, 0x4, R2 ;  /* 0x0000000400027825 */ /* 0x001fca00078e0202 */
[----:B-1----:R0:W-:Y:S03]  /*00e0*/  STG.E desc[UR12][R2.64], RZ ;  /* 0x000000ff02007986 */ /* 0x0021e6000c10190c */
[----:B------:R-:W-:Y:S05]  /*00f0*/  BRA.U !UP0, `(.L_x_0) ;  /* 0x0000000908d47547 */ /* 0x000fea000b800000 */
[----:B------:R-:W-:Y:S02]  /*0100*/  UISETP.GE.U32.AND UP1, UPT, UR8, 0x10, UPT ;  /* 0x000000100800788c */ /* 0x000fe4000bf26070 */
[----:B------:R-:W-:Y:S01]  /*0110*/  IMAD R7, R0, UR8, RZ ;  /* 0x0000000800077c24 */ /* 0x000fe2000f8e02ff */
[----:B------:R-:W-:Y:S01]  /*0120*/  ULOP3.LUT UR9, UR8, 0xf, URZ, 0xc0, !UPT ;  /* 0x0000000f08097892 */ /* 0x000fe2000f8ec0ff */
[----:B------:R-:W-:-:S03]  /*0130*/  CS2R R4, SRZ ;  /* 0x0000000000047805 */ /* 0x000fc6000001ff00 */
[----:B------:R-:W-:Y:S02]  /*0140*/  UISETP.NE.AND UP0, UPT, UR9, URZ, UPT ;  /* 0x000000ff0900728c */ /* 0x000fe4000bf05270 */
[----:B------:R-:W-:Y:S09]  /*0150*/  BRA.U !UP1, `(.L_x_1) ;  /* 0x0000000509607547 */ /* 0x000ff2000b800000 */
[----:B------:R-:W1:Y:S01]  /*0160*/  LDCU.64 UR6, c[0x0][0x380] ;  /* 0x00007000ff0677ac */ /* 0x000e620008000a00 */
[----:B------:R-:W-:Y:S02]  /*0170*/  MOV R5, RZ ;  /* 0x000000ff00057202 */ /* 0x000fe40000000f00 */
[----:B------:R-:W-:Y:S01]  /*0180*/  MOV R6, R7 ;  /* 0x0000000700067202 */ /* 0x000fe20000000f00 */
[----:B------:R-:W2:Y:S01]  /*0190*/  LDCU.64 UR4, c[0x0][0x390] ;  /* 0x00007200ff0477ac */ /* 0x000ea20008000a00 */
[----:B------:R-:W-:-:S04]  /*01a0*/  ULOP3.LUT UR10, UR8, 0x7ffffff0, URZ, 0xc0, !UPT ;  /* 0x7ffffff0080a7892 */ /* 0x000fc8000f8ec0ff */
[----:B------:R-:W-:Y:S02]  /*01b0*/  UIADD3 UR11, UPT, UPT, -UR10, URZ, URZ ;  /* 0x000000ff0a0b7290 */ /* 0x000fe4000fffe1ff */
[----:B------:R-:W-:Y:S01]  /*01c0*/  MOV R4, UR10 ;  /* 0x0000000a00047c02 */ /* 0x000fe20008000f00 */
[----:B-1----:R-:W-:-:S04]  /*01d0*/  UIADD3 UR6, UP1, UPT, UR6, 0x20, URZ ;  /* 0x0000002006067890 */ /* 0x002fc8000ff3e0ff */
[----:B------:R-:W-:Y:S02]  /*01e0*/  UIADD3.X UR7, UPT, UPT, URZ, UR7, URZ, UP1, !UPT ;  /* 0x00000007ff077290 */ /* 0x000fe40008ffe4ff */
[----:B--2---:R-:W-:Y:S01]  /*01f0*/  UIADD3 UR4, UP2, UPT, UR4, 0x20, URZ ;  /* 0x0000002004047890 */ /* 0x004fe2000ff5e0ff */
[----:B------:R-:W-:-:S03]  /*0200*/  MOV R12, UR6 ;  /* 0x00000006000c7c02 */ /* 0x000fc60008000f00 */
[----:B------:R-:W-:Y:S01]  /*0210*/  MOV R13, UR7 ;  /* 0x00000007000d7c02 */ /* 0x000fe20008000f00 */
[----:B------:R-:W-:-:S12]  /*0220*/  UIADD3.X UR5, UPT, UPT, URZ, UR5, URZ, UP2, !UPT ;  /* 0x00000005ff057290 */ /* 0x000fd800097fe4ff */
.L_x_2:
[----:B------:R-:W-:Y:S02]  /*0230*/  MOV R10, UR4 ;  /* 0x00000004000a7c02 */ /* 0x000fe40008000f00 */
[----:B------:R-:W-:Y:S02]  /*0240*/  MOV R11, UR5 ;  /* 0x00000005000b7c02 */ /* 0x000fe40008000f00 */
[----:B------:R-:W-:Y:S02]  /*0250*/  MOV R8, R12 ;  /* 0x0000000c00087202 */ /* 0x000fe40000000f00 */
[----:B------:R-:W-:Y:S01]  /*0260*/  MOV R9, R13 ;  /* 0x0000000d00097202 */ /* 0x000fe20000000f00 */
[----:B------:R-:W-:-:S04]  /*0270*/  IMAD.WIDE R10, R6, 0x4, R10 ;  /* 0x00000004060a7825 */ /* 0x000fc800078e020a */
[----:B------:R-:W2:Y:S04]  /*0280*/  LDG.E R12, desc[UR12][R8.64+-0x20] ;  /* 0xffffe00c080c7981 */ /* 0x000ea8000c1e1900 */
[----:B------:R-:W2:Y:S02]  /*0290*/  LDG.E R13, desc[UR12][R10.64+-0x20] ;  /* 0xffffe00c0a0d7981 */ /* 0x000ea4000c1e1900 */
[----:B--2---:R-:W-:-:S05]  /*02a0*/  FFMA R13, R12, R13, R5 ;  /* 0x0000000d0c0d7223 */ /* 0x004fca0000000005 */
[----:B------:R1:W-:Y:S04]  /*02b0*/  STG.E desc[UR12][R2.64], R13 ;  /* 0x0000000d02007986 */ /* 0x0003e8000c10190c */
[----:B------:R-:W2:Y:S04]  /*02c0*/  LDG.E R12, desc[UR12][R8.64+-0x1c] ;  /* 0xffffe40c080c7981 */ /* 0x000ea8000c1e1900 */
[----:B----4-:R-:W2:Y:S02]  /*02d0*/  LDG.E R5, desc[UR12][R10.64+-0x1c] ;  /* 0xffffe40c0a057981 */ /* 0x010ea4000c1e1900 */
[----:B--2---:R-:W-:-:S05]  /*02e0*/  FFMA R5, R12, R5, R13 ;  /* 0x000000050c057223 */ /* 0x004fca000000000d */
[----:B------:R2:W-:Y:S04]  /*02f0*/  STG.E desc[UR12][R2.64], R5 ;  /* 0x0000000502007986 */ /* 0x0005e8000c10190c */
[----:B------:R-:W3:Y:S04]  /*0300*/  LDG.E R12, desc[UR12][R8.64+-0x18] ;  /* 0xffffe80c080c7981 */ /* 0x000ee8000c1e1900 */
[----:B------:R-:W3:Y:S02]  /*0310*/  LDG.E R14, desc[UR12][R10.64+-0x18] ;  /* 0xffffe80c0a0e7981 */ /* 0x000ee4000c1e1900 */
[----:B---3--:R-:W-:-:S05]  /*0320*/  FFMA R15, R12, R14, R5 ;  /* 0x0000000e0c0f7223 */ /* 0x008fca0000000005 */
[----:B------:R3:W-:Y:S04]  /*0330*/  STG.E desc[UR12][R2.64], R15 ;  /* 0x0000000f02007986 */ /* 0x0007e8000c10190c */
[----:B------:R-:W1:Y:S04]  /*0340*/  LDG.E R12, desc[UR12][R8.64+-0x14] ;  /* 0xffffec0c080c7981 */ /* 0x000e68000c1e1900 */
[----:B------:R-:W1:Y:S02]  /*0350*/  LDG.E R14, desc[UR12][R10.64+-0x14] ;  /* 0xffffec0c0a0e7981 */ /* 0x000e64000c1e1900 */
[----:B-1----:R-:W-:-:S05]  /*0360*/  FFMA R13, R12, R14, R15 ;  /* 0x0000000e0c0d7223 */ /* 0x002fca000000000f */
[----:B------:R1:W-:Y:S04]  /*0370*/  STG.E desc[UR12][R2.64], R13 ;  /* 0x0000000d02007986 */ /* 0x0003e8000c10190c */
[----:B------:R-:W2:Y:S04]  /*0380*/  LDG.E R12, desc[UR12][R8.64+-0x10] ;  /* 0xfffff00c080c7981 */ /* 0x000ea8000c1e1900 */
[----:B------:R-:W2:Y:S02]  /*0390*/  LDG.E R14, desc[UR12][R10.64+-0x10] ;  /* 0xfffff00c0a0e7981 */ /* 0x000ea4000c1e1900 */
        /* <DEDUP_REMOVED lines=34> */
[----:B------:R-:W4:Y:S04]  /*05c0*/  LDG.E R12, desc[UR12][R8.64+0x14] ;  /* 0x0000140c080c7981 */ /* 0x000f28000c1e1900 */
[----:B------:R-:W4:Y:S02]  /*05d0*/  LDG.E R14, desc[UR12][R10.64+0x14] ;  /* 0x0000140c0a0e7981 */ /* 0x000f24000c1e1900 */
[----:B----4-:R-:W-:-:S05]  /*05e0*/  FFMA R17, R12, R14, R13 ;  /* 0x0000000e0c117223 */ /* 0x010fca000000000d */
[----:B------:R4:W-:Y:S04]  /*05f0*/  STG.E desc[UR12][R2.64], R17 ;  /* 0x0000001102007986 */ /* 0x0009e8000c10190c */
[----:B------:R-:W3:Y:S04]  /*0600*/  LDG.E R12, desc[UR12][R8.64+0x18] ;  /* 0x0000180c080c7981 */ /* 0x000ee8000c1e1900 */
[----:B--2---:R-:W3:Y:S02]  /*0610*/  LDG.E R5, desc[UR12][R10.64+0x18] ;  /* 0x0000180c0a057981 */ /* 0x004ee4000c1e1900 */
[----:B---3--:R-:W-:-:S05]  /*0620*/  FFMA R15, R12, R5, R17 ;  /* 0x000000050c0f7223 */ /* 0x008fca0000000011 */
[----:B------:R4:W-:Y:S04]  /*0630*/  STG.E desc[UR12][R2.64], R15 ;  /* 0x0000000f02007986 */ /* 0x0009e8000c10190c */
[----:B------:R-:W2:Y:S04]  /*0640*/  LDG.E R5, desc[UR12][R10.64+0x1c] ;  /* 0x00001c0c0a057981 */ /* 0x000ea8000c1e1900 */
[----:B------:R-:W2:Y:S01]  /*0650*/  LDG.E R12, desc[UR12][R8.64+0x1c] ;  /* 0x00001c0c080c7981 */ /* 0x000ea2000c1e1900 */
[----:B------:R-:W-:Y:S01]  /*0660*/  UIADD3 UR11, UPT, UPT, UR11, 0x10, URZ ;  /* 0x000000100b0b7890 */ /* 0x000fe2000fffe0ff */
[----:B------:R-:W-:-:S03]  /*0670*/  IADD3 R6, PT, PT, R6, 0x10, RZ ;  /* 0x0000001006067810 */ /* 0x000fc60007ffe0ff */
[----:B------:R-:W-:Y:S01]  /*0680*/  UISETP.NE.AND UP1, UPT, UR11, URZ, UPT ;  /* 0x000000ff0b00728c */ /* 0x000fe2000bf25270 */
[----:B--2---:R-:W-:Y:S01]  /*0690*/  FFMA R5, R12, R5, R15 ;  /* 0x000000050c057223 */ /* 0x004fe2000000000f */
[----:B------:R-:W-:-:S04]  /*06a0*/  IADD3 R12, P0, PT, R8, 0x40, RZ ;  /* 0x00000040080c7810 */ /* 0x000fc80007f1e0ff */
[----:B------:R4:W-:Y:S01]  /*06b0*/  STG.E desc[UR12][R2.64], R5 ;  /* 0x0000000502007986 */ /* 0x0009e2000c10190c */
[----:B-1----:R-:W-:Y:S02]  /*06c0*/  IADD3.X R13, PT, PT, RZ, R9, RZ, P0, !PT ;  /* 0x00000009ff0d7210 */ /* 0x002fe400007fe4ff */
[----:B------:R-:W-:Y:S06]  /*06d0*/  BRA.U UP1, `(.L_x_2) ;  /* 0xfffffff901d47547 */ /* 0x000fec000b83ffff */
.L_x_1:
[----:B------:R-:W-:Y:S05]  /*06e0*/  BRA.U !UP0, `(.L_x_0) ;  /* 0x0000000508587547 */ /* 0x000fea000b800000 */
[----:B------:R-:W-:Y:S02]  /*06f0*/  UISETP.GE.U32.AND UP0, UPT, UR9, 0x8, UPT ;  /* 0x000000080900788c */ /* 0x000fe4000bf06070 */
[----:B------:R-:W-:-:S04]  /*0700*/  ULOP3.LUT UR5, UR8, 0x7, URZ, 0xc0, !UPT ;  /* 0x0000000708057892 */ /* 0x000fc8000f8ec0ff */
[----:B------:R-:W-:-:S03]  /*0710*/  UISETP.NE.AND UP1, UPT, UR5, URZ, UPT ;  /* 0x000000ff0500728c */ /* 0x000fc6000bf25270 */
[----:B------:R-:W-:Y:S08]  /*0720*/  BRA.U !UP0, `(.L_x_3) ;  /* 0x0000000108987547 */ /* 0x000ff0000b800000 */
[----:B------:R-:W1:Y:S01]  /*0730*/  LDC.64 R8, c[0x0][0x390] ;  /* 0x0000e400ff087b82 */ /* 0x000e620000000a00 */
[----:B------:R-:W-:-:S07]  /*0740*/  IADD3 R13, PT, PT, R7, R4, RZ ;  /* 0x00000004070d7210 */ /* 0x000fce0007ffe0ff */
[----:B------:R-:W2:Y:S01]  /*0750*/  LDC.64 R10, c[0x0][0x380] ;  /* 0x0000e000ff0a7b82 */ /* 0x000ea20000000a00 */
[----:B-1----:R-:W-:-:S05]  /*0760*/  IMAD.WIDE R8, R13, 0x4, R8 ;  /* 0x000000040d087825 */ /* 0x002fca00078e0208 */
[----:B------:R-:W4:Y:S01]  /*0770*/  LDG.E R12, desc[UR12][R8.64] ;  /* 0x0000000c080c7981 */ /* 0x000f22000c1e1900 */
[----:B--2---:R-:W-:-:S05]  /*0780*/  IMAD.WIDE.U32 R10, R4, 0x4, R10 ;  /* 0x00000004040a7825 */ /* 0x004fca00078e000a */
[----:B------:R-:W4:Y:S02]  /*0790*/  LDG.E R6, desc[UR12][R10.64] ;  /* 0x0000000c0a067981 */ /* 0x000f24000c1e1900 */
[----:B----4-:R-:W-:-:S05]  /*07a0*/  FFMA R5, R6, R12, R5 ;  /* 0x0000000c06057223 */ /* 0x010fca0000000005 */
        /* <DEDUP_REMOVED lines=21> */
[----:B------:R-:W3:Y:S04]  /*0900*/  LDG.E R6, desc[UR12][R10.64+0x18] ;  /* 0x0000180c0a067981 */ /* 0x000ee8000c1e1900 */
[----:B------:R-:W3:Y:S02]  /*0910*/  LDG.E R12, desc[UR12][R8.64+0x18] ;  /* 0x0000180c080c7981 */ /* 0x000ee4000c1e1900 */
[----:B---3--:R-:W-:-:S05]  /*0920*/  FFMA R17, R6, R12, R15 ;  /* 0x0000000c06117223 */ /* 0x008fca000000000f */
[----:B------:R2:W-:Y:S04]  /*0930*/  STG.E desc[UR12][R2.64], R17 ;  /* 0x0000001102007986 */ /* 0x0005e8000c10190c */
[----:B------:R-:W3:Y:S04]  /*0940*/  LDG.E R6, desc[UR12][R10.64+0x1c] ;  /* 0x00001c0c0a067981 */ /* 0x000ee8000c1e1900 */
[----:B-1----:R-:W3:Y:S01]  /*0950*/  LDG.E R5, desc[UR12][R8.64+0x1c] ;  /* 0x00001c0c08057981 */ /* 0x002ee2000c1e1900 */
[----:B------:R-:W-:Y:S01]  /*0960*/  IADD3 R4, PT, PT, R4, 0x8, RZ ;  /* 0x0000000804047810 */ /* 0x000fe20007ffe0ff */
[----:B---3--:R-:W-:-:S05]  /*0970*/  FFMA R5, R6, R5, R17 ;  /* 0x0000000506057223 */ /* 0x008fca0000000011 */
[----:B------:R2:W-:Y:S02]  /*0980*/  STG.E desc[UR12][R2.64], R5 ;  /* 0x0000000502007986 */ /* 0x0005e4000c10190c */
.L_x_3:
[----:B------:R-:W-:Y:S05]  /*0990*/  BRA.U !UP1, `(.L_x_0) ;  /* 0x0000000109ac7547 */ /* 0x000fea000b800000 */
[----:B------:R-:W-:Y:S02]  /*09a0*/  UISETP.GE.U32.AND UP0, UPT, UR5, 0x4, UPT ;  /* 0x000000040500788c */ /* 0x000fe4000bf06070 */
[----:B------:R-:W-:-:S04]  /*09b0*/  ULOP3.LUT UR4, UR8, 0x3, URZ, 0xc0, !UPT ;  /* 0x0000000308047892 */ /* 0x000fc8000f8ec0ff */
[----:B------:R-:W-:-:S03]  /*09c0*/  UISETP.NE.AND UP1, UPT, UR4, URZ, UPT ;  /* 0x000000ff0400728c */ /* 0x000fc6000bf25270 */
[----:B------:R-:W-:Y:S08]  /*09d0*/  BRA.U !UP0, `(.L_x_4) ;  /* 0x0000000108587547 */ /* 0x000ff0000b800000 */
[----:B------:R-:W1:Y:S01]  /*09e0*/  LDC.64 R8, c[0x0][0x390] ;  /* 0x0000e400ff087b82 */ /* 0x000e620000000a00 */
[----:B--2---:R-:W-:-:S07]  /*09f0*/  IADD3 R13, PT, PT, R7, R4, RZ ;  /* 0x00000004070d7210 */ /* 0x004fce0007ffe0ff */
        /* <DEDUP_REMOVED lines=11> */
[----:B------:R-:W2:Y:S04]  /*0ab0*/  LDG.E R6, desc[UR12][R10.64+0x8] ;  /* 0x0000080c0a067981 */ /* 0x000ea8000c1e1900 */
[----:B------:R-:W2:Y:S02]  /*0ac0*/  LDG.E R12, desc[UR12][R8.64+0x8] ;  /* 0x0000080c080c7981 */ /* 0x000ea4000c1e1900 */
[----:B--2---:R-:W-:-:S05]  /*0ad0*/  FFMA R15, R6, R12, R13 ;  /* 0x0000000c060f7223 */ /* 0x004fca000000000d */
[----:B------:R3:W-:Y:S04]  /*0ae0*/  STG.E desc[UR12][R2.64], R15 ;  /* 0x0000000f02007986 */ /* 0x0007e8000c10190c */
[----:B------:R-:W1:Y:S04]  /*0af0*/  LDG.E R6, desc[UR12][R10.64+0xc] ;  /* 0x00000c0c0a067981 */ /* 0x000e68000c1e1900 */
[----:B------:R-:W1:Y:S01]  /*0b00*/  LDG.E R12, desc[UR12][R8.64+0xc] ;  /* 0x00000c0c080c7981 */ /* 0x000e62000c1e1900 */
[----:B------:R-:W-:Y:S01]  /*0b10*/  IADD3 R4, PT, PT, R4, 0x4, RZ ;  /* 0x0000000404047810 */ /* 0x000fe20007ffe0ff */
[----:B-1----:R-:W-:-:S05]  /*0b20*/  FFMA R5, R6, R12, R15 ;  /* 0x0000000c06057223 */ /* 0x002fca000000000f */
[----:B------:R3:W-:Y:S02]  /*0b30*/  STG.E desc[UR12][R2.64], R5 ;  /* 0x0000000502007986 */ /* 0x0007e4000c10190c */
.L_x_4:
[----:B------:R-:W-:Y:S05]  /*0b40*/  BRA.U !UP1, `(.L_x_0) ;  /* 0x0000000109407547 */ /* 0x000fea000b800000 */
[----:B------:R-:W1:Y:S01]  /*0b50*/  LDC.64 R10, c[0x0][0x380] ;  /* 0x0000e000ff0a7b82 */ /* 0x000e620000000a00 */
[----:B--23--:R-:W-:Y:S01]  /*0b60*/  IADD3 R13, PT, PT, R7, R4, RZ ;  /* 0x00000004070d7210 */ /* 0x00cfe20007ffe0ff */
[----:B------:R-:W-:-:S06]  /*0b70*/  UIADD3 UR4, UPT, UPT, -UR4, URZ, URZ ;  /* 0x000000ff04047290 */ /* 0x000fcc000fffe1ff */
[----:B------:R-:W2:Y:S01]  /*0b80*/  LDC.64 R8, c[0x0][0x390] ;  /* 0x0000e400ff087b82 */ /* 0x000ea20000000a00 */
[----:B-1----:R-:W-:-:S07]  /*0b90*/  IMAD.WIDE.U32 R10, R4, 0x4, R10 ;  /* 0x00000004040a7825 */ /* 0x002fce00078e000a */
.L_x_5:
[----:B--2---:R-:W-:Y:S01]  /*0ba0*/  IMAD.WIDE R6, R13, 0x4, R8 ;  /* 0x000000040d067825 */ /* 0x004fe200078e0208 */
[----:B-1----:R1:W4:Y:S05]  /*0bb0*/  LDG.E R4, desc[UR12][R10.64] ;  /* 0x0000000c0a047981 */ /* 0x00232a000c1e1900 */
[----:B------:R-:W4:Y:S01]  /*0bc0*/  LDG.E R6, desc[UR12][R6.64] ;  /* 0x0000000c06067981 */ /* 0x000f22000c1e1900 */
[----:B------:R-:W-:-:S04]  /*0bd0*/  UIADD3 UR4, UPT, UPT, UR4, 0x1, URZ ;  /* 0x0000000104047890 */ /* 0x000fc8000fffe0ff */
[----:B------:R-:W-:Y:S01]  /*0be0*/  UISETP.NE.AND UP0, UPT, UR4, URZ, UPT ;  /* 0x000000ff0400728c */ /* 0x000fe2000bf05270 */
[----:B-1----:R-:W-:Y:S02]  /*0bf0*/  IADD3 R10, P0, PT, R10, 0x4, RZ ;  /* 0x000000040a0a7810 */ /* 0x002fe40007f1e0ff */
[----:B------:R-:W-:Y:S02]  /*0c00*/  IADD3 R13, PT, PT, R13, 0x1, RZ ;  /* 0x000000010d0d7810 */ /* 0x000fe40007ffe0ff */
[----:B------:R-:W-:Y:S01]  /*0c10*/  IADD3.X R11, PT, PT, RZ, R11, RZ, P0, !PT ;  /* 0x0000000bff0b7210 */ /* 0x000fe200007fe4ff */
[----:B----4-:R-:W-:-:S05]  /*0c20*/  FFMA R5, R4, R6, R5 ;  /* 0x0000000604057223 */ /* 0x010fca0000000005 */
[----:B------:R1:W-:Y:S01]  /*0c30*/  STG.E desc[UR12][R2.64], R5 ;  /* 0x0000000502007986 */ /* 0x0003e2000c10190c */
[----:B------:R-:W-:Y:S05]  /*0c40*/  BRA.U UP0, `(.L_x_5) ;  /* 0xfffffffd00d47547 */ /* 0x000fea000b83ffff */
.L_x_0:
[----:B------:R-:W5:Y:S02]  /*0c50*/  LDC.64 R6, c[0x0][0x398] ;  /* 0x0000e600ff067b82 */ /* 0x000f640000000a00 */
[----:B-----5:R-:W-:-:S06]  /*0c60*/  IMAD.WIDE R6, R0, 0x4, R6 ;  /* 0x0000000400067825 */ /* 0x020fcc00078e0206 */
[----:B------:R-:W1:Y:S02]  /*0c70*/  LDG.E R6, desc[UR12][R6.64] ;  /* 0x0000000c06067981 */ /* 0x000e64000c1e1900 */
[----:B-1234-:R-:W-:-:S05]  /*0c80*/  FADD R5, R6, R5 ;  /* 0x0000000506057221 */ /* 0x01efca0000000000 */
[----:B------:R-:W-:Y:S01]  /*0c90*/  STG.E desc[UR12][R2.64], R5 ;  /* 0x0000000502007986 */ /* 0x000fe2000c10190c */
[----:B------:R-:W-:Y:S05]  /*0ca0*/  EXIT ;  /* 0x000000000000794d */ /* 0x000fea0003800000 */
.L_x_6:
[----:B------:R-:W-:-:S00]  /*0cb0*/  BRA `(.L_x_6) ;  /* 0xfffffffc00fc7947 */ /* 0x000fc0000383ffff */
[----:B------:R-:W-:-:S00]  /*0cc0*/  NOP ;  /* 0x0000000000007918 */ /* 0x000fc00000000000 */
        /* <DEDUP_REMOVED lines=11> */
.L_x_7:


//--------------------- .nv.shared.reserved.0     --------------------------
	.section	.nv.shared.reserved.0,"aw",@nobits
	.weak		__nv_reservedSMEM_offset_0_alias
	.size		__nv_reservedSMEM_offset_0_alias, 0, 64
	.other		__nv_reservedSMEM_offset_0_alias,@"STO_CUDA_RESERVED_SHARED STV_DEFAULT"
__nv_reservedSMEM_offset_0_alias:
	.zero		0
	.zero		64


//--------------------- .nv.constant0._Z14linear_layer_dPfS_S_S_ii --------------------------
	.section	.nv.constant0._Z14linear_layer_dPfS_S_S_ii,"a",@progbits
	.sectionflags	@""
	.align	4
.nv.constant0._Z14linear_layer_dPfS_S_S_ii:
	.zero		936


//--------------------- SYMBOLS --------------------------

	.type		.nv.reservedSmem.offset0,@object
	.size		.nv.reservedSmem.offset0,0x4
